//
// Generated by NVIDIA NVVM Compiler
//
// Compiler Build ID: CL-36424714
// Cuda compilation tools, release 13.0, V13.0.88
// Based on NVVM 20.0.0
//

.version 9.0
.target sm_100
.address_size 64

	// .globl	_Z9initArrayPi

.visible .entry _Z9initArrayPi(
	.param .u64 .ptr .align 1 _Z9initArrayPi_param_0
)
{
	.reg .b32 	%r<6>;
	.reg .b64 	%rd<5>;

	ld.param.u64 	%rd1, [_Z9initArrayPi_param_0];
	cvta.to.global.u64 	%rd2, %rd1;
	mov.u32 	%r1, %ctaid.x;
	mov.u32 	%r2, %ntid.x;
	mov.u32 	%r3, %tid.x;
	mad.lo.s32 	%r4, %r1, %r2, %r3;
	sub.s32 	%r5, %r2, %r4;
	mul.wide.s32 	%rd3, %r4, 4;
	add.s64 	%rd4, %rd2, %rd3;
	st.global.u32 	[%rd4], %r5;
	ret;

}


// ===== COMPILED SASS (sm_100) =====

	.target	sm_100

	.elftype	@"ET_EXEC"


//--------------------- .note.nv.tkinfo           --------------------------
	.section	.note.nv.tkinfo,"",@"SHT_NOTE"
	.sectionflags	@"SHF_NOTE_NV_TKINFO"
	.tkinfo
        /*0018*/ 	.word	0x00000002
        /*0030*/ 	.string	""
        /*0030*/ 	.string	"ptxas"
        /*0030*/ 	.string	"Cuda compilation tools, release 13.0, V13.0.88"
        /*0030*/ 	.string	"Build cuda_13.0.r13.0/compiler.36424714_0"
        /*0030*/ 	.string	"-arch sm_100 -m 64 "



//--------------------- .note.nv.cuinfo           --------------------------
	.section	.note.nv.cuinfo,"",@"SHT_NOTE"
	.sectionflags	@"SHF_NOTE_NV_CUINFO"
        /*0018*/ 	.short	0x0002
        /*001a*/ 	.short	0x0064
        /*001c*/ 	.short	0x0082
	.zero		2


//--------------------- .nv.info                  --------------------------
	.section	.nv.info,"",@"SHT_CUDA_INFO"
	.align	4


	//----- nvinfo : EIATTR_REGCOUNT
	.align		4
        /*0000*/ 	.byte	0x04, 0x2f
        /*0002*/ 	.short	(.L_1 - .L_0)
	.align		4
.L_0:
        /*0004*/ 	.word	index@(_Z9initArrayPi)
        /*0008*/ 	.word	0x0000000a


	//----- nvinfo : EIATTR_FRAME_SIZE
	.align		4
.L_1:
        /*000c*/ 	.byte	0x04, 0x11
        /*000e*/ 	.short	(.L_3 - .L_2)
	.align		4
.L_2:
        /*0010*/ 	.word	index@(_Z9initArrayPi)
        /*0014*/ 	.word	0x00000000


	//----- nvinfo : EIATTR_MIN_STACK_SIZE
	.align		4
.L_3:
        /*0018*/ 	.byte	0x04, 0x12
        /*001a*/ 	.short	(.L_5 - .L_4)
	.align		4
.L_4:
        /*001c*/ 	.word	index@(_Z9initArrayPi)
        /*0020*/ 	.word	0x00000000
.L_5:


//--------------------- .nv.compat                --------------------------
	.section	.nv.compat,"",@"SHT_CUDA_COMPAT_INFO"
	.align	4
        /*0000*/ 	.byte	0x02, 0x09, 0x00, 0x00, 0x02, 0x02, 0x01, 0x00, 0x02, 0x05, 0x05, 0x00, 0x03, 0x07, 0x01, 0x01
        /*0010*/ 	.byte	0x02, 0x03, 0x00, 0x00, 0x02, 0x06, 0x01, 0x00, 0x04, 0x0b, 0x08, 0x00, 0x09, 0x00, 0x00, 0x00
        /*0020*/ 	.byte	0x00, 0x00, 0x00, 0x00


//--------------------- .nv.info._Z9initArrayPi   --------------------------
	.section	.nv.info._Z9initArrayPi,"",@"SHT_CUDA_INFO"
	.sectionflags	@""
	.align	4


	//----- nvinfo : EIATTR_CUDA_API_VERSION
	.align		4
        /*0000*/ 	.byte	0x04, 0x37
        /*0002*/ 	.short	(.L_7 - .L_6)
.L_6:
        /*0004*/ 	.word	0x00000082


	//----- nvinfo : EIATTR_KPARAM_INFO
	.align		4
.L_7:
        /*0008*/ 	.byte	0x04, 0x17
        /*000a*/ 	.short	(.L_9 - .L_8)
.L_8:
        /*000c*/ 	.word	0x00000000
        /*0010*/ 	.short	0x0000
        /*0012*/ 	.short	0x0000
        /*0014*/ 	.byte	0x00, 0xf5, 0x21, 0x00


	//----- nvinfo : EIATTR_SPARSE_MMA_MASK
	.align		4
.L_9:
        /*0018*/ 	.byte	0x03, 0x50
        /*001a*/ 	.short	0x0000


	//----- nvinfo : EIATTR_MAXREG_COUNT
	.align		4
        /*001c*/ 	.byte	0x03, 0x1b
        /*001e*/ 	.short	0x00ff


	//----- nvinfo : EIATTR_MERCURY_ISA_VERSION
	.align		4
        /*0020*/ 	.byte	0x03, 0x5f
        /*0022*/ 	.short	0x0101


	//----- nvinfo : EIATTR_VRC_CTA_INIT_COUNT
	.align		4
        /*0024*/ 	.byte	0x02, 0x4a
	.zero		1
	.zero		1


	//----- nvinfo : EIATTR_EXIT_INSTR_OFFSETS
	.align		4
        /*0028*/ 	.byte	0x04, 0x1c
        /*002a*/ 	.short	(.L_11 - .L_10)


	//   ....[0]....
.L_10:
        /*002c*/ 	.word	0x000000a0


	//----- nvinfo : EIATTR_CBANK_PARAM_SIZE
	.align		4
.L_11:
        /*0030*/ 	.byte	0x03, 0x19
        /*0032*/ 	.short	0x0008


	//----- nvinfo : EIATTR_PARAM_CBANK
	.align		4
        /*0034*/ 	.byte	0x04, 0x0a
        /*0036*/ 	.short	(.L_13 - .L_12)
	.align		4
.L_12:
        /*0038*/ 	.word	index@(.nv.constant0._Z9initArrayPi)
        /*003c*/ 	.short	0x0380
        /*003e*/ 	.short	0x0008


	//----- nvinfo : EIATTR_SW_WAR
	.align		4
.L_13:
        /*0040*/ 	.byte	0x04, 0x36
        /*0042*/ 	.short	(.L_15 - .L_14)
.L_14:
        /*0044*/ 	.word	0x00000008
.L_15:


//--------------------- .nv.callgraph             --------------------------
	.section	.nv.callgraph,"",@"SHT_CUDA_CALLGRAPH"
	.align	4
	.sectionentsize	8
	.align		4
        /*0000*/ 	.word	0x00000000
	.align		4
        /*0004*/ 	.word	0xffffffff
	.align		4
        /*0008*/ 	.word	0x00000000
	.align		4
        /*000c*/ 	.word	0xfffffffe
	.align		4
        /*0010*/ 	.word	0x00000000
	.align		4
        /*0014*/ 	.word	0xfffffffd
	.align		4
        /*0018*/ 	.word	0x00000000
	.align		4
        /*001c*/ 	.word	0xfffffffc


//--------------------- .text._Z9initArrayPi      --------------------------
	.section	.text._Z9initArrayPi,"ax",@progbits
	.align	128
        .global         _Z9initArrayPi
        .type           _Z9initArrayPi,@function
        .size           _Z9initArrayPi,(.L_x_1 - _Z9initArrayPi)
        .other          _Z9initArrayPi,@"STO_CUDA_ENTRY STV_DEFAULT"
_Z9initArrayPi:
.text._Z9initArrayPi:
[----:B------:R-:W-:Y:S01]  /*0000*/  LDC R1, c[0x0][0x37c] ;  /* 0x0000df00ff017b82 */ /* 0x000fe20000000800 */
[----:B------:R-:W0:Y:S07]  /*0010*/  S2R R5, SR_TID.X ;  /* 0x0000000000057919 */ /* 0x000e2e0000002100 */
[----:B------:R-:W0:Y:S01]  /*0020*/  S2UR UR6, SR_CTAID.X ;  /* 0x00000000000679c3 */ /* 0x000e220000002500 */
[----:B------:R-:W1:Y:S07]  /*0030*/  LDCU.64 UR4, c[0x0][0x358] ;  /* 0x00006b00ff0477ac */ /* 0x000e6e0008000a00 */
[----:B------:R-:W0:Y:S08]  /*0040*/  LDC R0, c[0x0][0x360] ;  /* 0x0000d800ff007b82 */ /* 0x000e300000000800 */
[----:B------:R-:W2:Y:S01]  /*0050*/  LDC.64 R2, c[0x0][0x380] ;  /* 0x0000e000ff027b82 */ /* 0x000ea20000000a00 */
[----:B0-----:R-:W-:-:S05]  /*0060*/  IMAD R5, R0, UR6, R5 ;  /* 0x0000000600057c24 */ /* 0x001fca000f8e0205 */
[C---:B------:R-:W-:Y:S01]  /*0070*/  IADD3 R7, PT, PT, -R5.reuse, R0, RZ ;  /* 0x0000000005077210 */ /* 0x040fe20007ffe1ff */
[----:B--2---:R-:W-:-:S05]  /*0080*/  IMAD.WIDE R2, R5, 0x4, R2 ;  /* 0x0000000405027825 */ /* 0x004fca00078e0202 */
[----:B-1----:R-:W-:Y:S01]  /*0090*/  STG.E desc[UR4][R2.64], R7 ;  /* 0x0000000702007986 */ /* 0x002fe2000c101904 */
[----:B------:R-:W-:Y:S05]  /*00a0*/  EXIT ;  /* 0x000000000000794d */ /* 0x000fea0003800000 */
.L_x_0:
[----:B------:R-:W-:-:S00]  /*00b0*/  BRA `(.L_x_0) ;  /* 0xfffffffc00fc7947 */ /* 0x000fc0000383ffff */
[----:B------:R-:W-:-:S00]  /*00c0*/  NOP ;  /* 0x0000000000007918 */ /* 0x000fc00000000000 */
        /* <DEDUP_REMOVED lines=11> */
.L_x_1:


//--------------------- .nv.shared.reserved.0     --------------------------
	.section	.nv.shared.reserved.0,"aw",@nobits
	.weak		__nv_reservedSMEM_offset_0_alias
	.size		__nv_reservedSMEM_offset_0_alias, 0, 64
	.other		__nv_reservedSMEM_offset_0_alias,@"STO_CUDA_RESERVED_SHARED STV_DEFAULT"
__nv_reservedSMEM_offset_0_alias:
	.zero		0
	.zero		64


//--------------------- .nv.constant0._Z9initArrayPi --------------------------
	.section	.nv.constant0._Z9initArrayPi,"a",@progbits
	.sectionflags	@""
	.align	4
.nv.constant0._Z9initArrayPi:
	.zero		904


//--------------------- SYMBOLS --------------------------

	.type		.nv.reservedSmem.offset0,@object
	.size		.nv.reservedSmem.offset0,0x4
